//
// Generated by NVIDIA NVVM Compiler
//
// Compiler Build ID: CL-36424714
// Cuda compilation tools, release 13.0, V13.0.88
// Based on NVVM 20.0.0
//

.version 9.0
.target sm_100
.address_size 64

	// .globl	_Z7mtrxAddPfS_S_

.visible .entry _Z7mtrxAddPfS_S_(
	.param .u64 .ptr .align 1 _Z7mtrxAddPfS_S__param_0,
	.param .u64 .ptr .align 1 _Z7mtrxAddPfS_S__param_1,
	.param .u64 .ptr .align 1 _Z7mtrxAddPfS_S__param_2
)
{
	.reg .b32 	%r<5>;
	.reg .b32 	%f<4>;
	.reg .b64 	%rd<11>;

	ld.param.u64 	%rd1, [_Z7mtrxAddPfS_S__param_0];
	ld.param.u64 	%rd2, [_Z7mtrxAddPfS_S__param_1];
	ld.param.u64 	%rd3, [_Z7mtrxAddPfS_S__param_2];
	cvta.to.global.u64 	%rd4, %rd1;
	cvta.to.global.u64 	%rd5, %rd3;
	cvta.to.global.u64 	%rd6, %rd2;
	mov.u32 	%r1, %tid.x;
	mov.u32 	%r2, %ctaid.x;
	mov.u32 	%r3, %ntid.x;
	mad.lo.s32 	%r4, %r1, %r3, %r2;
	mul.wide.u32 	%rd7, %r4, 4;
	add.s64 	%rd8, %rd6, %rd7;
	ld.global.f32 	%f1, [%rd8];
	add.s64 	%rd9, %rd5, %rd7;
	ld.global.f32 	%f2, [%rd9];
	add.f32 	%f3, %f1, %f2;
	add.s64 	%rd10, %rd4, %rd7;
	st.global.f32 	[%rd10], %f3;
	ret;

}


// ===== COMPILED SASS (sm_100) =====

	.target	sm_100

	.elftype	@"ET_EXEC"


//--------------------- .note.nv.tkinfo           --------------------------
	.section	.note.nv.tkinfo,"",@"SHT_NOTE"
	.sectionflags	@"SHF_NOTE_NV_TKINFO"
	.tkinfo
        /*0018*/ 	.word	0x00000002
        /*0030*/ 	.string	""
        /*0030*/ 	.string	"ptxas"
        /*0030*/ 	.string	"Cuda compilation tools, release 13.0, V13.0.88"
        /*0030*/ 	.string	"Build cuda_13.0.r13.0/compiler.36424714_0"
        /*0030*/ 	.string	"-arch sm_100 -m 64 "



//--------------------- .note.nv.cuinfo           --------------------------
	.section	.note.nv.cuinfo,"",@"SHT_NOTE"
	.sectionflags	@"SHF_NOTE_NV_CUINFO"
        /*0018*/ 	.short	0x0002
        /*001a*/ 	.short	0x0064
        /*001c*/ 	.short	0x0082
	.zero		2


//--------------------- .nv.info                  --------------------------
	.section	.nv.info,"",@"SHT_CUDA_INFO"
	.align	4


	//----- nvinfo : EIATTR_REGCOUNT
	.align		4
        /*0000*/ 	.byte	0x04, 0x2f
        /*0002*/ 	.short	(.L_1 - .L_0)
	.align		4
.L_0:
        /*0004*/ 	.word	index@(_Z7mtrxAddPfS_S_)
        /*0008*/ 	.word	0x0000000c


	//----- nvinfo : EIATTR_FRAME_SIZE
	.align		4
.L_1:
        /*000c*/ 	.byte	0x04, 0x11
        /*000e*/ 	.short	(.L_3 - .L_2)
	.align		4
.L_2:
        /*0010*/ 	.word	index@(_Z7mtrxAddPfS_S_)
        /*0014*/ 	.word	0x00000000


	//----- nvinfo : EIATTR_MIN_STACK_SIZE
	.align		4
.L_3:
        /*0018*/ 	.byte	0x04, 0x12
        /*001a*/ 	.short	(.L_5 - .L_4)
	.align		4
.L_4:
        /*001c*/ 	.word	index@(_Z7mtrxAddPfS_S_)
        /*0020*/ 	.word	0x00000000
.L_5:


//--------------------- .nv.compat                --------------------------
	.section	.nv.compat,"",@"SHT_CUDA_COMPAT_INFO"
	.align	4
        /*0000*/ 	.byte	0x02, 0x09, 0x00, 0x00, 0x02, 0x02, 0x01, 0x00, 0x02, 0x05, 0x05, 0x00, 0x03, 0x07, 0x01, 0x01
        /*0010*/ 	.byte	0x02, 0x03, 0x00, 0x00, 0x02, 0x06, 0x01, 0x00, 0x04, 0x0b, 0x08, 0x00, 0x09, 0x00, 0x00, 0x00
        /*0020*/ 	.byte	0x00, 0x00, 0x00, 0x00


//--------------------- .nv.info._Z7mtrxAddPfS_S_ --------------------------
	.section	.nv.info._Z7mtrxAddPfS_S_,"",@"SHT_CUDA_INFO"
	.sectionflags	@""
	.align	4


	//----- nvinfo : EIATTR_CUDA_API_VERSION
	.align		4
        /*0000*/ 	.byte	0x04, 0x37
        /*0002*/ 	.short	(.L_7 - .L_6)
.L_6:
        /*0004*/ 	.word	0x00000082


	//----- nvinfo : EIATTR_KPARAM_INFO
	.align		4
.L_7:
        /*0008*/ 	.byte	0x04, 0x17
        /*000a*/ 	.short	(.L_9 - .L_8)
.L_8:
        /*000c*/ 	.word	0x00000000
        /*0010*/ 	.short	0x0002
        /*0012*/ 	.short	0x0010
        /*0014*/ 	.byte	0x00, 0xf5, 0x21, 0x00


	//----- nvinfo : EIATTR_KPARAM_INFO
	.align		4
.L_9:
        /*0018*/ 	.byte	0x04, 0x17
        /*001a*/ 	.short	(.L_11 - .L_10)
.L_10:
        /*001c*/ 	.word	0x00000000
        /*0020*/ 	.short	0x0001
        /*0022*/ 	.short	0x0008
        /*0024*/ 	.byte	0x00, 0xf5, 0x21, 0x00


	//----- nvinfo : EIATTR_KPARAM_INFO
	.align		4
.L_11:
        /*0028*/ 	.byte	0x04, 0x17
        /*002a*/ 	.short	(.L_13 - .L_12)
.L_12:
        /*002c*/ 	.word	0x00000000
        /*0030*/ 	.short	0x0000
        /*0032*/ 	.short	0x0000
        /*0034*/ 	.byte	0x00, 0xf5, 0x21, 0x00


	//----- nvinfo : EIATTR_SPARSE_MMA_MASK
	.align		4
.L_13:
        /*0038*/ 	.byte	0x03, 0x50
        /*003a*/ 	.short	0x0000


	//----- nvinfo : EIATTR_MAXREG_COUNT
	.align		4
        /*003c*/ 	.byte	0x03, 0x1b
        /*003e*/ 	.short	0x00ff


	//----- nvinfo : EIATTR_MERCURY_ISA_VERSION
	.align		4
        /*0040*/ 	.byte	0x03, 0x5f
        /*0042*/ 	.short	0x0101


	//----- nvinfo : EIATTR_VRC_CTA_INIT_COUNT
	.align		4
        /*0044*/ 	.byte	0x02, 0x4a
	.zero		1
	.zero		1


	//----- nvinfo : EIATTR_EXIT_INSTR_OFFSETS
	.align		4
        /*0048*/ 	.byte	0x04, 0x1c
        /*004a*/ 	.short	(.L_15 - .L_14)


	//   ....[0]....
.L_14:
        /*004c*/ 	.word	0x00000100


	//----- nvinfo : EIATTR_CBANK_PARAM_SIZE
	.align		4
.L_15:
        /*0050*/ 	.byte	0x03, 0x19
        /*0052*/ 	.short	0x0018


	//----- nvinfo : EIATTR_PARAM_CBANK
	.align		4
        /*0054*/ 	.byte	0x04, 0x0a
        /*0056*/ 	.short	(.L_17 - .L_16)
	.align		4
.L_16:
        /*0058*/ 	.word	index@(.nv.constant0._Z7mtrxAddPfS_S_)
        /*005c*/ 	.short	0x0380
        /*005e*/ 	.short	0x0018


	//----- nvinfo : EIATTR_SW_WAR
	.align		4
.L_17:
        /*0060*/ 	.byte	0x04, 0x36
        /*0062*/ 	.short	(.L_19 - .L_18)
.L_18:
        /*0064*/ 	.word	0x00000008
.L_19:


//--------------------- .nv.callgraph             --------------------------
	.section	.nv.callgraph,"",@"SHT_CUDA_CALLGRAPH"
	.align	4
	.sectionentsize	8
	.align		4
        /*0000*/ 	.word	0x00000000
	.align		4
        /*0004*/ 	.word	0xffffffff
	.align		4
        /*0008*/ 	.word	0x00000000
	.align		4
        /*000c*/ 	.word	0xfffffffe
	.align		4
        /*0010*/ 	.word	0x00000000
	.align		4
        /*0014*/ 	.word	0xfffffffd
	.align		4
        /*0018*/ 	.word	0x00000000
	.align		4
        /*001c*/ 	.word	0xfffffffc


//--------------------- .text._Z7mtrxAddPfS_S_    --------------------------
	.section	.text._Z7mtrxAddPfS_S_,"ax",@progbits
	.align	128
        .global         _Z7mtrxAddPfS_S_
        .type           _Z7mtrxAddPfS_S_,@function
        .size           _Z7mtrxAddPfS_S_,(.L_x_1 - _Z7mtrxAddPfS_S_)
        .other          _Z7mtrxAddPfS_S_,@"STO_CUDA_ENTRY STV_DEFAULT"
_Z7mtrxAddPfS_S_:
.text._Z7mtrxAddPfS_S_:
[----:B------:R-:W-:Y:S01]  /*0000*/  LDC R1, c[0x0][0x37c] ;  /* 0x0000df00ff017b82 */ /* 0x000fe20000000800 */
[----:B------:R-:W0:Y:S07]  /*0010*/  S2R R9, SR_TID.X ;  /* 0x0000000000097919 */ /* 0x000e2e0000002100 */
[----:B------:R-:W0:Y:S01]  /*0020*/  S2UR UR6, SR_CTAID.X ;  /* 0x00000000000679c3 */ /* 0x000e220000002500 */
[----:B------:R-:W1:Y:S07]  /*0030*/  LDCU.64 UR4, c[0x0][0x358] ;  /* 0x00006b00ff0477ac */ /* 0x000e6e0008000a00 */
[----:B------:R-:W0:Y:S08]  /*0040*/  LDC R0, c[0x0][0x360] ;  /* 0x0000d800ff007b82 */ /* 0x000e300000000800 */
[----:B------:R-:W2:Y:S08]  /*0050*/  LDC.64 R2, c[0x0][0x388] ;  /* 0x0000e200ff027b82 */ /* 0x000eb00000000a00 */
[----:B------:R-:W3:Y:S01]  /*0060*/  LDC.64 R4, c[0x0][0x390] ;  /* 0x0000e400ff047b82 */ /* 0x000ee20000000a00 */
[----:B0-----:R-:W-:-:S07]  /*0070*/  IMAD R9, R9, R0, UR6 ;  /* 0x0000000609097e24 */ /* 0x001fce000f8e0200 */
[----:B------:R-:W0:Y:S01]  /*0080*/  LDC.64 R6, c[0x0][0x380] ;  /* 0x0000e000ff067b82 */ /* 0x000e220000000a00 */
[----:B--2---:R-:W-:-:S06]  /*0090*/  IMAD.WIDE.U32 R2, R9, 0x4, R2 ;  /* 0x0000000409027825 */ /* 0x004fcc00078e0002 */
[----:B-1----:R-:W2:Y:S01]  /*00a0*/  LDG.E R2, desc[UR4][R2.64] ;  /* 0x0000000402027981 */ /* 0x002ea2000c1e1900 */
[----:B---3--:R-:W-:-:S06]  /*00b0*/  IMAD.WIDE.U32 R4, R9, 0x4, R4 ;  /* 0x0000000409047825 */ /* 0x008fcc00078e0004 */
[----:B------:R-:W2:Y:S01]  /*00c0*/  LDG.E R5, desc[UR4][R4.64] ;  /* 0x0000000404057981 */ /* 0x000ea2000c1e1900 */
[----:B0-----:R-:W-:-:S04]  /*00d0*/  IMAD.WIDE.U32 R6, R9, 0x4, R6 ;  /* 0x0000000409067825 */ /* 0x001fc800078e0006 */
[----:B--2---:R-:W-:-:S05]  /*00e0*/  FADD R9, R2, R5 ;  /* 0x0000000502097221 */ /* 0x004fca0000000000 */
[----:B------:R-:W-:Y:S01]  /*00f0*/  STG.E desc[UR4][R6.64], R9 ;  /* 0x0000000906007986 */ /* 0x000fe2000c101904 */
[----:B------:R-:W-:Y:S05]  /*0100*/  EXIT ;  /* 0x000000000000794d */ /* 0x000fea0003800000 */
.L_x_0:
[----:B------:R-:W-:-:S00]  /*0110*/  BRA `(.L_x_0) ;  /* 0xfffffffc00fc7947 */ /* 0x000fc0000383ffff */
[----:B------:R-:W-:-:S00]  /*0120*/  NOP ;  /* 0x0000000000007918 */ /* 0x000fc00000000000 */
        /* <DEDUP_REMOVED lines=13> */
.L_x_1:


//--------------------- .nv.shared.reserved.0     --------------------------
	.section	.nv.shared.reserved.0,"aw",@nobits
	.weak		__nv_reservedSMEM_offset_0_alias
	.size		__nv_reservedSMEM_offset_0_alias, 0, 64
	.other		__nv_reservedSMEM_offset_0_alias,@"STO_CUDA_RESERVED_SHARED STV_DEFAULT"
__nv_reservedSMEM_offset_0_alias:
	.zero		0
	.zero		64


//--------------------- .nv.constant0._Z7mtrxAddPfS_S_ --------------------------
	.section	.nv.constant0._Z7mtrxAddPfS_S_,"a",@progbits
	.sectionflags	@""
	.align	4
.nv.constant0._Z7mtrxAddPfS_S_:
	.zero		920


//--------------------- SYMBOLS --------------------------

	.type		.nv.reservedSmem.offset0,@object
	.size		.nv.reservedSmem.offset0,0x4
